	.headerflags	@"EF_CUDA_TEXMODE_UNIFIED EF_CUDA_64BIT_ADDRESS EF_CUDA_ACCELERATORS EF_CUDA_SM90 EF_CUDA_VIRTUAL_SM(EF_CUDA_SM90)"
	.elftype	@"ET_EXEC"


//--------------------- .nv.info                  --------------------------
	.section	.nv.info,"",@"SHT_CUDA_INFO"
	.align	4


	//----- nvinfo : EIATTR_REGCOUNT
	.align		4
        /*0000*/ 	.byte	0x04, 0x2f
        /*0002*/ 	.short	(.L_4 - .L_3)
	.align		4
.L_3:
        /*0004*/ 	.word	index@(triton_poi_fused_embedding_38)
        /*0008*/ 	.word	0x00000018


	//----- nvinfo : EIATTR_MIN_STACK_SIZE
	.align		4
.L_4:
        /*000c*/ 	.byte	0x04, 0x12
        /*000e*/ 	.short	(.L_6 - .L_5)
	.align		4
.L_5:
        /*0010*/ 	.word	index@(triton_poi_fused_embedding_38)
        /*0014*/ 	.word	0x00000000


	//----- nvinfo : EIATTR_FRAME_SIZE
	.align		4
.L_6:
        /*0018*/ 	.byte	0x04, 0x11
        /*001a*/ 	.short	(.L_8 - .L_7)
	.align		4
.L_7:
        /*001c*/ 	.word	index@(triton_poi_fused_embedding_38)
        /*0020*/ 	.word	0x00000000


	//----- nvinfo : EIATTR_MIN_STACK_SIZE
	.align		4
.L_8:
        /*0024*/ 	.byte	0x04, 0x12
        /*0026*/ 	.short	(.L_10 - .L_9)
	.align		4
.L_9:
        /*0028*/ 	.word	index@(triton_poi_fused_embedding_38)
        /*002c*/ 	.word	0x00000000
.L_10:


//--------------------- .nv.info.triton_poi_fused_embedding_38 --------------------------
	.section	.nv.info.triton_poi_fused_embedding_38,"",@"SHT_CUDA_INFO"
	.sectionflags	@""
	.align	4


	//----- nvinfo : EIATTR_CUDA_API_VERSION
	.align		4
        /*0000*/ 	.byte	0x04, 0x37
        /*0002*/ 	.short	(.L_12 - .L_11)
.L_11:
        /*0004*/ 	.word	0x0000007c


	//----- nvinfo : EIATTR_KPARAM_INFO
	.align		4
.L_12:
        /*0008*/ 	.byte	0x04, 0x17
        /*000a*/ 	.short	(.L_14 - .L_13)
.L_13:
        /*000c*/ 	.word	0x00000000
        /*0010*/ 	.short	0x0003
        /*0012*/ 	.short	0x0018
        /*0014*/ 	.byte	0x00, 0xf0, 0x11, 0x00


	//----- nvinfo : EIATTR_KPARAM_INFO
	.align		4
.L_14:
        /*0018*/ 	.byte	0x04, 0x17
        /*001a*/ 	.short	(.L_16 - .L_15)
.L_15:
        /*001c*/ 	.word	0x00000000
        /*0020*/ 	.short	0x0002
        /*0022*/ 	.short	0x0010
        /*0024*/ 	.byte	0x00, 0xf4, 0x21, 0x00


	//----- nvinfo : EIATTR_KPARAM_INFO
	.align		4
.L_16:
        /*0028*/ 	.byte	0x04, 0x17
        /*002a*/ 	.short	(.L_18 - .L_17)
.L_17:
        /*002c*/ 	.word	0x00000000
        /*0030*/ 	.short	0x0001
        /*0032*/ 	.short	0x0008
        /*0034*/ 	.byte	0x00, 0xf4, 0x21, 0x00


	//----- nvinfo : EIATTR_KPARAM_INFO
	.align		4
.L_18:
        /*0038*/ 	.byte	0x04, 0x17
        /*003a*/ 	.short	(.L_20 - .L_19)
.L_19:
        /*003c*/ 	.word	0x00000000
        /*0040*/ 	.short	0x0000
        /*0042*/ 	.short	0x0000
        /*0044*/ 	.byte	0x00, 0xf4, 0x21, 0x00


	//----- nvinfo : EIATTR_SPARSE_MMA_MASK
	.align		4
.L_20:
        /*0048*/ 	.byte	0x03, 0x50
        /*004a*/ 	.short	0x0000


	//----- nvinfo : EIATTR_MAXREG_COUNT
	.align		4
        /*004c*/ 	.byte	0x03, 0x1b
        /*004e*/ 	.short	0x00ff


	//----- nvinfo : EIATTR_EXTERNS
	.align		4
        /*0050*/ 	.byte	0x04, 0x0f
        /*0052*/ 	.short	(.L_22 - .L_21)


	//   ....[0]....
	.align		4
.L_21:
        /*0054*/ 	.word	index@(__assertfail)


	//----- nvinfo : EIATTR_SYSCALL_OFFSETS
	.align		4
.L_22:
        /*0058*/ 	.byte	0x04, 0x46
        /*005a*/ 	.short	(.L_24 - .L_23)


	//   ....[0]....
.L_23:
        /*005c*/ 	.word	0x00000280


	//----- nvinfo : EIATTR_EXIT_INSTR_OFFSETS
	.align		4
.L_24:
        /*0060*/ 	.byte	0x04, 0x1c
        /*0062*/ 	.short	(.L_26 - .L_25)


	//   ....[0]....
.L_25:
        /*0064*/ 	.word	0x00000370


	//   ....[1]....
        /*0068*/ 	.word	0x00000390


	//----- nvinfo : EIATTR_REQNTID
	.align		4
.L_26:
        /*006c*/ 	.byte	0x04, 0x10
        /*006e*/ 	.short	(.L_28 - .L_27)
.L_27:
        /*0070*/ 	.word	0x00000080
        /*0074*/ 	.word	0x00000001
        /*0078*/ 	.word	0x00000001


	//----- nvinfo : EIATTR_CRS_STACK_SIZE
	.align		4
.L_28:
        /*007c*/ 	.byte	0x04, 0x1e
        /*007e*/ 	.short	(.L_30 - .L_29)
.L_29:
        /*0080*/ 	.word	0x00000000


	//----- nvinfo : EIATTR_CBANK_PARAM_SIZE
	.align		4
.L_30:
        /*0084*/ 	.byte	0x03, 0x19
        /*0086*/ 	.short	0x001c


	//----- nvinfo : EIATTR_PARAM_CBANK
	.align		4
        /*0088*/ 	.byte	0x04, 0x0a
        /*008a*/ 	.short	(.L_32 - .L_31)
	.align		4
.L_31:
        /*008c*/ 	.word	index@(.nv.constant0.triton_poi_fused_embedding_38)
        /*0090*/ 	.short	0x0210
        /*0092*/ 	.short	0x001c


	//----- nvinfo : EIATTR_SW_WAR
	.align		4
.L_32:
        /*0094*/ 	.byte	0x04, 0x36
        /*0096*/ 	.short	(.L_34 - .L_33)
.L_33:
        /*0098*/ 	.word	0x00000008
.L_34:


//--------------------- .nv.callgraph             --------------------------
	.section	.nv.callgraph,"",@"SHT_CUDA_CALLGRAPH"
	.align	4
	.sectionentsize	8
	.align		4
        /*0000*/ 	.word	0x00000000
	.align		4
        /*0004*/ 	.word	0xffffffff
	.align		4
        /*0008*/ 	.word	index@(triton_poi_fused_embedding_38)
	.align		4
        /*000c*/ 	.word	index@(__assertfail)
	.align		4
        /*0010*/ 	.word	0x00000000
	.align		4
        /*0014*/ 	.word	0xfffffffe
	.align		4
        /*0018*/ 	.word	0x00000000
	.align		4
        /*001c*/ 	.word	0xfffffffd
	.align		4
        /*0020*/ 	.word	0x00000000
	.align		4
        /*0024*/ 	.word	0xfffffffc


//--------------------- .nv.constant4             --------------------------
	.section	.nv.constant4,"a",@progbits
	.align	8
	.align		8
.nv.constant4:
        /*0000*/ 	.dword	__assertfail
	.align		8
        /*0008*/ 	.dword	assertFunc_0
	.align		8
        /*0010*/ 	.dword	assertFile_0
	.align		8
        /*0018*/ 	.dword	assertMessage_0


//--------------------- .text.triton_poi_fused_embedding_38 --------------------------
	.section	.text.triton_poi_fused_embedding_38,"ax",@progbits
	.sectionflags	@"SHF_BARRIERS=1"
	.align	128
        .global         triton_poi_fused_embedding_38
        .type           triton_poi_fused_embedding_38,@function
        .size           triton_poi_fused_embedding_38,(.L_x_6 - triton_poi_fused_embedding_38)
        .other          triton_poi_fused_embedding_38,@"STO_CUDA_ENTRY STV_DEFAULT"
triton_poi_fused_embedding_38:
.text.triton_poi_fused_embedding_38:
[----:B------:R-:W0:Y:S02]  /*0000*/  LDC R1, c[0x0][0x28] ;  /* 0x00000a00ff017b82 */ /* 0x000e240000000800 */
[----:B------:R-:W1:Y:S01]  /*0010*/  S2R R0, SR_TID.X ;  /* 0x0000000000007919 */ /* 0x000e620000002100 */
[----:B------:R-:W-:Y:S01]  /*0020*/  ULDC.64 UR4, c[0x0][0x208] ;  /* 0x0000820000047ab9 */ /* 0x000fe20000000a00 */
[----:B------:R-:W-:Y:S01]  /*0030*/  BSSY B0, `(.L_x_0) ;  /* 0x000000d000007945 */ /* 0x000fe20003800000 */
[----:B------:R-:W2:Y:S01]  /*0040*/  S2R R3, SR_CTAID.X ;  /* 0x0000000000037919 */ /* 0x000ea20000002500 */
[----:B-1----:R-:W-:-:S05]  /*0050*/  LOP3.LUT R0, R0, 0x7f, RZ, 0xc0, !PT ;  /* 0x0000007f00007812 */ /* 0x002fca00078ec0ff */
[----:B--2---:R-:W-:-:S05]  /*0060*/  IMAD R0, R3, 0x80, R0 ;  /* 0x0000008003007824 */ /* 0x004fca00078e0200 */
[----:B------:R-:W-:Y:S02]  /*0070*/  ISETP.GE.AND P1, PT, R0, 0x100, PT ;  /* 0x000001000000780c */ /* 0x000fe40003f26270 */
[----:B------:R-:W-:-:S04]  /*0080*/  SHF.R.S32.HI R3, RZ, 0x1f, R0 ;  /* 0x0000001fff037819 */ /* 0x000fc80000011400 */
[----:B------:R-:W-:Y:S02]  /*0090*/  LEA.HI R9, R3, R0, RZ, 0x2 ;  /* 0x0000000003097211 */ /* 0x000fe400078f10ff */
[----:B------:R-:W-:Y:S02]  /*00a0*/  CS2R R2, SRZ ;  /* 0x0000000000027805 */ /* 0x000fe4000001ff00 */
[----:B------:R-:W-:-:S03]  /*00b0*/  SHF.R.S32.HI R9, RZ, 0x2, R9 ;  /* 0x00000002ff097819 */ /* 0x000fc60000011409 */
[----:B------:R-:W-:Y:S05]  /*00c0*/  @P1 BRA `(.L_x_1) ;  /* 0x00000000000c1947 */ /* 0x000fea0003800000 */
[----:B------:R-:W1:Y:S02]  /*00d0*/  LDC.64 R2, c[0x0][0x210] ;  /* 0x00008400ff027b82 */ /* 0x000e640000000a00 */
[----:B-1----:R-:W-:-:S06]  /*00e0*/  IMAD.WIDE R2, R9, 0x8, R2 ;  /* 0x0000000809027825 */ /* 0x002fcc00078e0202 */
[----:B------:R-:W5:Y:S02]  /*00f0*/  LDG.E.EL.64 R2, desc[UR4][R2.64] ;  /* 0x0000000402027981 */ /* 0x000f64000c2e1b00 */
.L_x_1:
[----:B------:R-:W-:Y:S05]  /*0100*/  BSYNC B0 ;  /* 0x0000000000007941 */ /* 0x000fea0003800000 */
.L_x_0:
[----:B-----5:R-:W-:-:S04]  /*0110*/  SHF.R.U32.HI R5, RZ, 0x1d, R3 ;  /* 0x0000001dff057819 */ /* 0x020fc80000011603 */
[----:B------:R-:W-:-:S04]  /*0120*/  LOP3.LUT R5, R5, 0x4, RZ, 0xc0, !PT ;  /* 0x0000000405057812 */ /* 0x000fc800078ec0ff */
[----:B------:R-:W-:-:S05]  /*0130*/  IADD3 R14, P0, R2, R5, RZ ;  /* 0x00000005020e7210 */ /* 0x000fca0007f1e0ff */
[----:B------:R-:W-:Y:S01]  /*0140*/  IMAD.X R15, RZ, RZ, R3, P0 ;  /* 0x000000ffff0f7224 */ /* 0x000fe200000e0603 */
[----:B------:R-:W-:-:S04]  /*0150*/  ISETP.GE.U32.AND P0, PT, R14, 0x4, PT ;  /* 0x000000040e00780c */ /* 0x000fc80003f06070 */
[----:B------:R-:W-:-:S04]  /*0160*/  ISETP.GE.U32.AND.EX P0, PT, R15, RZ, PT, P0 ;  /* 0x000000ff0f00720c */ /* 0x000fc80003f06100 */
[----:B------:R-:W-:-:S13]  /*0170*/  ISETP.GT.OR P0, PT, R0, 0xff, !P0 ;  /* 0x000000ff0000780c */ /* 0x000fda0004704670 */
[----:B------:R-:W-:Y:S05]  /*0180*/  @P0 BRA `(.L_x_2) ;  /* 0x0000000000400947 */ /* 0x000fea0003800000 */
[----:B------:R-:W-:Y:S01]  /*0190*/  MOV R2, 0x0 ;  /* 0x0000000000027802 */ /* 0x000fe20000000f00 */
[----:B------:R-:W-:Y:S01]  /*01a0*/  ULDC.64 UR6, c[0x4][0x18] ;  /* 0x0100060000067ab9 */ /* 0x000fe20000000a00 */
[----:B------:R-:W-:Y:S01]  /*01b0*/  ULDC.64 UR8, c[0x4][0x8] ;  /* 0x0100020000087ab9 */ /* 0x000fe20000000a00 */
[----:B------:R-:W-:-:S07]  /*01c0*/  IMAD.U32 R4, RZ, RZ, UR6 ;  /* 0x00000006ff047e24 */ /* 0x000fce000f8e00ff */
[----:B------:R-:W-:Y:S01]  /*01d0*/  LEPC R20, `(.L_x_2) ;  /* 0x00000000b014794e */ /* 0x000fe20000000000 */
[----:B------:R-:W-:Y:S01]  /*01e0*/  IMAD.U32 R5, RZ, RZ, UR7 ;  /* 0x00000007ff057e24 */ /* 0x000fe2000f8e00ff */
[----:B------:R-:W1:Y:S01]  /*01f0*/  LDC.64 R2, c[0x4][R2] ;  /* 0x0100000002027b82 */ /* 0x000e620000000a00 */
[----:B------:R-:W-:Y:S01]  /*0200*/  ULDC.64 UR6, c[0x4][0x10] ;  /* 0x0100040000067ab9 */ /* 0x000fe20000000a00 */
[----:B------:R-:W-:Y:S02]  /*0210*/  IMAD.U32 R10, RZ, RZ, UR8 ;  /* 0x00000008ff0a7e24 */ /* 0x000fe4000f8e00ff */
[----:B------:R-:W-:Y:S02]  /*0220*/  IMAD.U32 R6, RZ, RZ, UR6 ;  /* 0x00000006ff067e24 */ /* 0x000fe4000f8e00ff */
[----:B------:R-:W-:Y:S02]  /*0230*/  IMAD.U32 R7, RZ, RZ, UR7 ;  /* 0x00000007ff077e24 */ /* 0x000fe4000f8e00ff */
[----:B------:R-:W-:-:S02]  /*0240*/  IMAD.U32 R11, RZ, RZ, UR9 ;  /* 0x00000009ff0b7e24 */ /* 0x000fc4000f8e00ff */
[----:B------:R-:W-:Y:S02]  /*0250*/  IMAD.MOV.U32 R8, RZ, RZ, 0x20 ;  /* 0x00000020ff087424 */ /* 0x000fe400078e00ff */
[----:B------:R-:W-:Y:S02]  /*0260*/  IMAD.MOV.U32 R12, RZ, RZ, 0x1 ;  /* 0x00000001ff0c7424 */ /* 0x000fe400078e00ff */
[----:B------:R-:W-:-:S07]  /*0270*/  IMAD.MOV.U32 R13, RZ, RZ, RZ ;  /* 0x000000ffff0d7224 */ /* 0x000fce00078e00ff */
[----:B01----:R-:W-:Y:S05]  /*0280*/  CALL.ABS.NOINC R2 ;  /* 0x0000000002007343 */ /* 0x003fea0003c00000 */
.L_x_2:
[----:B------:R-:W1:Y:S01]  /*0290*/  LDC.64 R2, c[0x0][0x220] ;  /* 0x00008800ff027b82 */ /* 0x000e620000000a00 */
[----:B------:R-:W-:Y:S07]  /*02a0*/  WARPSYNC.ALL ;  /* 0x0000000000007948 */ /* 0x000fee0003800000 */
[----:B------:R-:W-:Y:S01]  /*02b0*/  BAR.SYNC.DEFER_BLOCKING 0x0 ;  /* 0x0000000000007b1d */ /* 0x000fe20000010000 */
[----:B------:R-:W-:Y:S02]  /*02c0*/  IMAD R9, R9, -0x4, R0 ;  /* 0xfffffffc09097824 */ /* 0x000fe400078e0200 */
[----:B------:R-:W-:-:S03]  /*02d0*/  IMAD.MOV.U32 R7, RZ, RZ, RZ ;  /* 0x000000ffff077224 */ /* 0x000fc600078e00ff */
[----:B------:R-:W-:Y:S01]  /*02e0*/  ULDC.64 UR6, c[0x0][0x218] ;  /* 0x0000860000067ab9 */ /* 0x000fe20000000a00 */
[----:B------:R-:W-:Y:S01]  /*02f0*/  BSSY B0, `(.L_x_3) ;  /* 0x0000007000007945 */ /* 0x000fe20003800000 */
[----:B------:R-:W-:-:S04]  /*0300*/  LEA R4, P0, R14, UR6, 0x4 ;  /* 0x000000060e047c11 */ /* 0x000fc8000f8020ff */
[----:B------:R-:W-:-:S03]  /*0310*/  LEA.HI.X R5, R14, UR7, R15, 0x4, P0 ;  /* 0x000000070e057c11 */ /* 0x000fc600080f240f */
[----:B------:R-:W-:-:S04]  /*0320*/  IMAD.WIDE R4, R9, 0x4, R4 ;  /* 0x0000000409047825 */ /* 0x000fc800078e0204 */
[----:B-1----:R-:W-:Y:S01]  /*0330*/  IMAD.WIDE R2, R0, 0x4, R2 ;  /* 0x0000000400027825 */ /* 0x002fe200078e0202 */
[----:B------:R-:W-:Y:S06]  /*0340*/  @P1 BRA `(.L_x_4) ;  /* 0x0000000000041947 */ /* 0x000fec0003800000 */
[----:B------:R1:W5:Y:S02]  /*0350*/  LDG.E R7, desc[UR4][R4.64] ;  /* 0x0000000404077981 */ /* 0x000364000c1e1900 */
.L_x_4:
[----:B------:R-:W-:Y:S05]  /*0360*/  BSYNC B0 ;  /* 0x0000000000007941 */ /* 0x000fea0003800000 */
.L_x_3:
[----:B------:R-:W-:Y:S05]  /*0370*/  @P1 EXIT ;  /* 0x000000000000194d */ /* 0x000fea0003800000 */
[----:B-----5:R-:W-:Y:S01]  /*0380*/  STG.E desc[UR4][R2.64], R7 ;  /* 0x0000000702007986 */ /* 0x020fe2000c101904 */
[----:B------:R-:W-:Y:S05]  /*0390*/  EXIT ;  /* 0x000000000000794d */ /* 0x000fea0003800000 */
.L_x_5:
[----:B------:R-:W-:-:S00]  /*03a0*/  BRA `(.L_x_5) ;  /* 0xfffffffc00fc7947 */ /* 0x000fc0000383ffff */
[----:B------:R-:W-:-:S00]  /*03b0*/  NOP ;  /* 0x0000000000007918 */ /* 0x000fc00000000000 */
        /* <DEDUP_REMOVED lines=12> */
.L_x_6:


//--------------------- .nv.global.init           --------------------------
	.section	.nv.global.init,"aw",@progbits
.nv.global.init:
	.type		assertFunc_0,@object
	.size		assertFunc_0,(assertMessage_0 - assertFunc_0)
assertFunc_0:
        /*0000*/ 	.byte	0x75, 0x6e, 0x6b, 0x6e, 0x6f, 0x77, 0x6e, 0x00
	.type		assertMessage_0,@object
	.size		assertMessage_0,(assertFile_0 - assertMessage_0)
assertMessage_0:
        /*0008*/ 	.byte	0x69, 0x6e, 0x64, 0x65, 0x78, 0x20, 0x6f, 0x75, 0x74, 0x20, 0x6f, 0x66, 0x20, 0x62, 0x6f, 0x75
        /*0018*/ 	.byte	0x6e, 0x64, 0x73, 0x3a, 0x20, 0x30, 0x20, 0x3c, 0x3d, 0x20, 0x74, 0x6d, 0x70, 0x34, 0x20, 0x3c
        /*0028*/ 	.byte	0x20, 0x34, 0x00
	.type		assertFile_0,@object
	.size		assertFile_0,(.L_1 - assertFile_0)
assertFile_0:
        /*002b*/ 	.byte	0x69, 0x6e, 0x64, 0x75, 0x63, 0x74, 0x6f, 0x72, 0x5f, 0x63, 0x61, 0x63, 0x68, 0x65, 0x2f, 0x61
        /*003b*/ 	.byte	0x36, 0x2f, 0x63, 0x61, 0x36, 0x6c, 0x64, 0x32, 0x75, 0x67, 0x77, 0x69, 0x6d, 0x68, 0x32, 0x33
        /*004b*/ 	.byte	0x36, 0x6d, 0x36, 0x70, 0x79, 0x68, 0x6d, 0x6c, 0x6c, 0x74, 0x63, 0x64, 0x74, 0x35, 0x6c, 0x65
        /*005b*/ 	.byte	0x71, 0x6a, 0x65, 0x78, 0x61, 0x6f, 0x6c, 0x76, 0x62, 0x65, 0x74, 0x36, 0x71, 0x65, 0x67, 0x71
        /*006b*/ 	.byte	0x73, 0x6a, 0x75, 0x69, 0x6b, 0x69, 0x2e, 0x70, 0x79, 0x00
.L_1:


//--------------------- .nv.constant0.triton_poi_fused_embedding_38 --------------------------
	.section	.nv.constant0.triton_poi_fused_embedding_38,"a",@progbits
	.sectionflags	@""
	.align	4
.nv.constant0.triton_poi_fused_embedding_38:
	.zero		556


//--------------------- SYMBOLS --------------------------

	.type		__assertfail,@function
